	.headerflags	@"EF_CUDA_TEXMODE_UNIFIED EF_CUDA_64BIT_ADDRESS EF_CUDA_ACCELERATORS EF_CUDA_SM90 EF_CUDA_VIRTUAL_SM(EF_CUDA_SM90)"
	.elftype	@"ET_EXEC"


//--------------------- .nv.info                  --------------------------
	.section	.nv.info,"",@"SHT_CUDA_INFO"
	.align	4


	//----- nvinfo : EIATTR_REGCOUNT
	.align		4
        /*0000*/ 	.byte	0x04, 0x2f
        /*0002*/ 	.short	(.L_1 - .L_0)
	.align		4
.L_0:
        /*0004*/ 	.word	index@(triton_poi_fused_convolution_neg_relu_threshold_backward_4)
        /*0008*/ 	.word	0x0000000c


	//----- nvinfo : EIATTR_MIN_STACK_SIZE
	.align		4
.L_1:
        /*000c*/ 	.byte	0x04, 0x12
        /*000e*/ 	.short	(.L_3 - .L_2)
	.align		4
.L_2:
        /*0010*/ 	.word	index@(triton_poi_fused_convolution_neg_relu_threshold_backward_4)
        /*0014*/ 	.word	0x00000000


	//----- nvinfo : EIATTR_FRAME_SIZE
	.align		4
.L_3:
        /*0018*/ 	.byte	0x04, 0x11
        /*001a*/ 	.short	(.L_5 - .L_4)
	.align		4
.L_4:
        /*001c*/ 	.word	index@(triton_poi_fused_convolution_neg_relu_threshold_backward_4)
        /*0020*/ 	.word	0x00000000


	//----- nvinfo : EIATTR_MIN_STACK_SIZE
	.align		4
.L_5:
        /*0024*/ 	.byte	0x04, 0x12
        /*0026*/ 	.short	(.L_7 - .L_6)
	.align		4
.L_6:
        /*0028*/ 	.word	index@(triton_poi_fused_convolution_neg_relu_threshold_backward_4)
        /*002c*/ 	.word	0x00000000
.L_7:


//--------------------- .nv.info.triton_poi_fused_convolution_neg_relu_threshold_backward_4 --------------------------
	.section	.nv.info.triton_poi_fused_convolution_neg_relu_threshold_backward_4,"",@"SHT_CUDA_INFO"
	.sectionflags	@""
	.align	4


	//----- nvinfo : EIATTR_CUDA_API_VERSION
	.align		4
        /*0000*/ 	.byte	0x04, 0x37
        /*0002*/ 	.short	(.L_9 - .L_8)
.L_8:
        /*0004*/ 	.word	0x0000007c


	//----- nvinfo : EIATTR_KPARAM_INFO
	.align		4
.L_9:
        /*0008*/ 	.byte	0x04, 0x17
        /*000a*/ 	.short	(.L_11 - .L_10)
.L_10:
        /*000c*/ 	.word	0x00000000
        /*0010*/ 	.short	0x0004
        /*0012*/ 	.short	0x0020
        /*0014*/ 	.byte	0x00, 0xf0, 0x11, 0x00


	//----- nvinfo : EIATTR_KPARAM_INFO
	.align		4
.L_11:
        /*0018*/ 	.byte	0x04, 0x17
        /*001a*/ 	.short	(.L_13 - .L_12)
.L_12:
        /*001c*/ 	.word	0x00000000
        /*0020*/ 	.short	0x0003
        /*0022*/ 	.short	0x0018
        /*0024*/ 	.byte	0x00, 0xf4, 0x21, 0x00


	//----- nvinfo : EIATTR_KPARAM_INFO
	.align		4
.L_13:
        /*0028*/ 	.byte	0x04, 0x17
        /*002a*/ 	.short	(.L_15 - .L_14)
.L_14:
        /*002c*/ 	.word	0x00000000
        /*0030*/ 	.short	0x0002
        /*0032*/ 	.short	0x0010
        /*0034*/ 	.byte	0x00, 0xf4, 0x21, 0x00


	//----- nvinfo : EIATTR_KPARAM_INFO
	.align		4
.L_15:
        /*0038*/ 	.byte	0x04, 0x17
        /*003a*/ 	.short	(.L_17 - .L_16)
.L_16:
        /*003c*/ 	.word	0x00000000
        /*0040*/ 	.short	0x0001
        /*0042*/ 	.short	0x0008
        /*0044*/ 	.byte	0x00, 0xf4, 0x21, 0x00


	//----- nvinfo : EIATTR_KPARAM_INFO
	.align		4
.L_17:
        /*0048*/ 	.byte	0x04, 0x17
        /*004a*/ 	.short	(.L_19 - .L_18)
.L_18:
        /*004c*/ 	.word	0x00000000
        /*0050*/ 	.short	0x0000
        /*0052*/ 	.short	0x0000
        /*0054*/ 	.byte	0x00, 0xf4, 0x21, 0x00


	//----- nvinfo : EIATTR_SPARSE_MMA_MASK
	.align		4
.L_19:
        /*0058*/ 	.byte	0x03, 0x50
        /*005a*/ 	.short	0x0000


	//----- nvinfo : EIATTR_MAXREG_COUNT
	.align		4
        /*005c*/ 	.byte	0x03, 0x1b
        /*005e*/ 	.short	0x00ff


	//----- nvinfo : EIATTR_EXIT_INSTR_OFFSETS
	.align		4
        /*0060*/ 	.byte	0x04, 0x1c
        /*0062*/ 	.short	(.L_21 - .L_20)


	//   ....[0]....
.L_20:
        /*0064*/ 	.word	0x00000230


	//----- nvinfo : EIATTR_REQNTID
	.align		4
.L_21:
        /*0068*/ 	.byte	0x04, 0x10
        /*006a*/ 	.short	(.L_23 - .L_22)
.L_22:
        /*006c*/ 	.word	0x00000080
        /*0070*/ 	.word	0x00000001
        /*0074*/ 	.word	0x00000001


	//----- nvinfo : EIATTR_CBANK_PARAM_SIZE
	.align		4
.L_23:
        /*0078*/ 	.byte	0x03, 0x19
        /*007a*/ 	.short	0x0024


	//----- nvinfo : EIATTR_PARAM_CBANK
	.align		4
        /*007c*/ 	.byte	0x04, 0x0a
        /*007e*/ 	.short	(.L_25 - .L_24)
	.align		4
.L_24:
        /*0080*/ 	.word	index@(.nv.constant0.triton_poi_fused_convolution_neg_relu_threshold_backward_4)
        /*0084*/ 	.short	0x0210
        /*0086*/ 	.short	0x0024


	//----- nvinfo : EIATTR_SW_WAR
	.align		4
.L_25:
        /*0088*/ 	.byte	0x04, 0x36
        /*008a*/ 	.short	(.L_27 - .L_26)
.L_26:
        /*008c*/ 	.word	0x00000008
.L_27:


//--------------------- .nv.callgraph             --------------------------
	.section	.nv.callgraph,"",@"SHT_CUDA_CALLGRAPH"
	.align	4
	.sectionentsize	8
	.align		4
        /*0000*/ 	.word	0x00000000
	.align		4
        /*0004*/ 	.word	0xffffffff
	.align		4
        /*0008*/ 	.word	0x00000000
	.align		4
        /*000c*/ 	.word	0xfffffffe
	.align		4
        /*0010*/ 	.word	0x00000000
	.align		4
        /*0014*/ 	.word	0xfffffffd
	.align		4
        /*0018*/ 	.word	0x00000000
	.align		4
        /*001c*/ 	.word	0xfffffffc


//--------------------- .text.triton_poi_fused_convolution_neg_relu_threshold_backward_4 --------------------------
	.section	.text.triton_poi_fused_convolution_neg_relu_threshold_backward_4,"ax",@progbits
	.align	128
        .global         triton_poi_fused_convolution_neg_relu_threshold_backward_4
        .type           triton_poi_fused_convolution_neg_relu_threshold_backward_4,@function
        .size           triton_poi_fused_convolution_neg_relu_threshold_backward_4,(.L_x_1 - triton_poi_fused_convolution_neg_relu_threshold_backward_4)
        .other          triton_poi_fused_convolution_neg_relu_threshold_backward_4,@"STO_CUDA_ENTRY STV_DEFAULT"
triton_poi_fused_convolution_neg_relu_threshold_backward_4:
.text.triton_poi_fused_convolution_neg_relu_threshold_backward_4:
[----:B------:R-:W-:Y:S01]  /*0000*/  LDC R1, c[0x0][0x28] ;  /* 0x00000a00ff017b82 */ /* 0x000fe20000000800 */
[----:B------:R-:W1:Y:S07]  /*0010*/  S2R R0, SR_TID.X ;  /* 0x0000000000007919 */ /* 0x000e6e0000002100 */
[----:B------:R-:W2:Y:S01]  /*0020*/  LDC.64 R2, c[0x0][0x210] ;  /* 0x00008400ff027b82 */ /* 0x000ea20000000a00 */
[----:B------:R-:W-:Y:S01]  /*0030*/  ULDC.64 UR4, c[0x0][0x208] ;  /* 0x0000820000047ab9 */ /* 0x000fe20000000a00 */
[----:B------:R-:W-:Y:S01]  /*0040*/  ULDC.64 UR6, c[0x0][0x220] ;  /* 0x0000880000067ab9 */ /* 0x000fe20000000a00 */
[----:B------:R-:W3:Y:S01]  /*0050*/  S2R R7, SR_CTAID.X ;  /* 0x0000000000077919 */ /* 0x000ee20000002500 */
[----:B------:R-:W-:-:S04]  /*0060*/  ULDC.64 UR8, c[0x0][0x228] ;  /* 0x00008a0000087ab9 */ /* 0x000fc80000000a00 */
[----:B------:R-:W4:Y:S01]  /*0070*/  LDC.64 R4, c[0x0][0x218] ;  /* 0x00008600ff047b82 */ /* 0x000f220000000a00 */
[----:B-1----:R-:W-:-:S05]  /*0080*/  LOP3.LUT R0, R0, 0x7f, RZ, 0xc0, !PT ;  /* 0x0000007f00007812 */ /* 0x002fca00078ec0ff */
[----:B---3--:R-:W-:-:S04]  /*0090*/  IMAD R7, R7, 0x80, R0 ;  /* 0x0000008007077824 */ /* 0x008fc800078e0200 */
[----:B------:R-:W-:-:S04]  /*00a0*/  IMAD.HI R0, R7, 0x2aaaaaab, RZ ;  /* 0x2aaaaaab07007827 */ /* 0x000fc800078e02ff */
[----:B--2---:R-:W-:Y:S01]  /*00b0*/  IMAD.WIDE R2, R7, 0x4, R2 ;  /* 0x0000000407027825 */ /* 0x004fe200078e0202 */
[----:B------:R-:W-:-:S04]  /*00c0*/  SHF.R.U32.HI R9, RZ, 0x1f, R0 ;  /* 0x0000001fff097819 */ /* 0x000fc80000011600 */
[----:B------:R-:W-:Y:S01]  /*00d0*/  LEA.HI R0, R0, R9, RZ, 0x1e ;  /* 0x0000000900007211 */ /* 0x000fe200078ff0ff */
[----:B------:R-:W2:Y:S04]  /*00e0*/  LDG.E R2, desc[UR4][R2.64] ;  /* 0x0000000402027981 */ /* 0x000ea8000c1e1900 */
[----:B------:R-:W-:-:S04]  /*00f0*/  IMAD R9, R0, -0x18, R7 ;  /* 0xffffffe800097824 */ /* 0x000fc800078e0207 */
[----:B----4-:R-:W-:-:S06]  /*0100*/  IMAD.WIDE R4, R9, 0x4, R4 ;  /* 0x0000000409047825 */ /* 0x010fcc00078e0204 */
[----:B------:R1:W2:Y:S01]  /*0110*/  LDG.E.EL R5, desc[UR4][R4.64] ;  /* 0x0000000404057981 */ /* 0x0002a2000c2e1900 */
[----:B------:R-:W-:Y:S02]  /*0120*/  SHF.R.S32.HI R8, RZ, 0x1f, R7 ;  /* 0x0000001fff087819 */ /* 0x000fe40000011407 */
[----:B-1----:R-:W-:Y:S01]  /*0130*/  IADD3 R4, P3, R7, UR8, RZ ;  /* 0x0000000807047c10 */ /* 0x002fe2000ff7e0ff */
[C---:B--2---:R-:W-:Y:S01]  /*0140*/  FADD R0, R2.reuse, R5 ;  /* 0x0000000502007221 */ /* 0x044fe20000000000 */
[----:B------:R-:W-:-:S03]  /*0150*/  FSETP.GEU.AND P1, PT, R2, -R5, PT ;  /* 0x800000050200720b */ /* 0x000fc60003f2e000 */
[----:B------:R-:W-:Y:S01]  /*0160*/  FADD R6, RZ, -R0 ;  /* 0x80000000ff067221 */ /* 0x000fe20000000000 */
[C---:B------:R-:W-:Y:S02]  /*0170*/  FSETP.GEU.AND P0, PT, -R0.reuse, RZ, PT ;  /* 0x000000ff0000720b */ /* 0x040fe40003f0e100 */
[----:B------:R-:W-:Y:S02]  /*0180*/  FSEL R0, R0, RZ, P1 ;  /* 0x000000ff00007208 */ /* 0x000fe40000800000 */
[----:B------:R-:W-:Y:S02]  /*0190*/  FSEL R6, R6, RZ, P0 ;  /* 0x000000ff06067208 */ /* 0x000fe40000000000 */
[----:B------:R-:W-:Y:S02]  /*01a0*/  IADD3 R2, P2, R7, UR6, RZ ;  /* 0x0000000607027c10 */ /* 0x000fe4000ff5e0ff */
[----:B------:R-:W-:Y:S02]  /*01b0*/  FSETP.GTU.AND P0, PT, R6, RZ, PT ;  /* 0x000000ff0600720b */ /* 0x000fe40003f0c000 */
[----:B------:R-:W-:-:S02]  /*01c0*/  FSETP.GTU.AND P1, PT, R0, RZ, PT ;  /* 0x000000ff0000720b */ /* 0x000fc40003f2c000 */
[----:B------:R-:W-:Y:S02]  /*01d0*/  IADD3.X R3, R8, UR7, RZ, P2, !PT ;  /* 0x0000000708037c10 */ /* 0x000fe400097fe4ff */
[----:B------:R-:W-:Y:S02]  /*01e0*/  SEL R7, RZ, 0x1, P0 ;  /* 0x00000001ff077807 */ /* 0x000fe40000000000 */
[----:B------:R-:W-:Y:S02]  /*01f0*/  IADD3.X R5, R8, UR9, RZ, P3, !PT ;  /* 0x0000000908057c10 */ /* 0x000fe40009ffe4ff */
[----:B------:R-:W-:Y:S01]  /*0200*/  SEL R9, RZ, 0x1, P1 ;  /* 0x00000001ff097807 */ /* 0x000fe20000800000 */
[----:B------:R-:W-:Y:S04]  /*0210*/  STG.E.U8 desc[UR4][R2.64], R7 ;  /* 0x0000000702007986 */ /* 0x000fe8000c101104 */
[----:B------:R-:W-:Y:S01]  /*0220*/  STG.E.U8 desc[UR4][R4.64], R9 ;  /* 0x0000000904007986 */ /* 0x000fe2000c101104 */
[----:B------:R-:W-:Y:S05]  /*0230*/  EXIT ;  /* 0x000000000000794d */ /* 0x000fea0003800000 */
.L_x_0:
[----:B------:R-:W-:-:S00]  /*0240*/  BRA `(.L_x_0) ;  /* 0xfffffffc00fc7947 */ /* 0x000fc0000383ffff */
[----:B------:R-:W-:-:S00]  /*0250*/  NOP ;  /* 0x0000000000007918 */ /* 0x000fc00000000000 */
        /* <DEDUP_REMOVED lines=10> */
.L_x_1:


//--------------------- .nv.constant0.triton_poi_fused_convolution_neg_relu_threshold_backward_4 --------------------------
	.section	.nv.constant0.triton_poi_fused_convolution_neg_relu_threshold_backward_4,"a",@progbits
	.sectionflags	@""
	.align	4
.nv.constant0.triton_poi_fused_convolution_neg_relu_threshold_backward_4:
	.zero		564
